//
// Generated by NVIDIA NVVM Compiler
//
// Compiler Build ID: CL-36424714
// Cuda compilation tools, release 13.0, V13.0.88
// Based on NVVM 20.0.0
//

.version 9.0
.target sm_100
.address_size 64

	// .globl	build_hashtable

.visible .entry build_hashtable(
	.param .u64 .ptr .align 1 build_hashtable_param_0,
	.param .u32 build_hashtable_param_1,
	.param .u64 .ptr .align 1 build_hashtable_param_2
)
{
	.reg .pred 	%p<2>;
	.reg .b32 	%r<9>;
	.reg .b64 	%rd<9>;

	ld.param.u64 	%rd2, [build_hashtable_param_0];
	ld.param.u32 	%r3, [build_hashtable_param_1];
	ld.param.u64 	%rd1, [build_hashtable_param_2];
	cvta.to.global.u64 	%rd3, %rd2;
	mov.u32 	%r4, %ctaid.x;
	mov.u32 	%r5, %ntid.x;
	mov.u32 	%r6, %tid.x;
	mad.lo.s32 	%r7, %r4, %r5, %r6;
	mul.wide.s32 	%rd4, %r7, 4;
	add.s64 	%rd5, %rd3, %rd4;
	ld.global.u32 	%r1, [%rd5];
	add.s32 	%r2, %r3, -1;
	setp.ge.s32 	%p1, %r7, %r3;
	@%p1 bra 	$L__BB0_2;
	cvta.to.global.u64 	%rd6, %rd1;
	and.b32  	%r8, %r1, %r2;
	mul.wide.s32 	%rd7, %r8, 4;
	add.s64 	%rd8, %rd6, %rd7;
	st.global.u32 	[%rd8], %r1;
$L__BB0_2:
	ret;

}


// ===== COMPILED SASS (sm_100) =====

	.target	sm_100

	.elftype	@"ET_EXEC"


//--------------------- .note.nv.tkinfo           --------------------------
	.section	.note.nv.tkinfo,"",@"SHT_NOTE"
	.sectionflags	@"SHF_NOTE_NV_TKINFO"
	.tkinfo
        /*0018*/ 	.word	0x00000002
        /*0030*/ 	.string	""
        /*0030*/ 	.string	"ptxas"
        /*0030*/ 	.string	"Cuda compilation tools, release 13.0, V13.0.88"
        /*0030*/ 	.string	"Build cuda_13.0.r13.0/compiler.36424714_0"
        /*0030*/ 	.string	"-arch sm_100 -m 64 "



//--------------------- .note.nv.cuinfo           --------------------------
	.section	.note.nv.cuinfo,"",@"SHT_NOTE"
	.sectionflags	@"SHF_NOTE_NV_CUINFO"
        /*0018*/ 	.short	0x0002
        /*001a*/ 	.short	0x0064
        /*001c*/ 	.short	0x0082
	.zero		2


//--------------------- .nv.info                  --------------------------
	.section	.nv.info,"",@"SHT_CUDA_INFO"
	.align	4


	//----- nvinfo : EIATTR_REGCOUNT
	.align		4
        /*0000*/ 	.byte	0x04, 0x2f
        /*0002*/ 	.short	(.L_1 - .L_0)
	.align		4
.L_0:
        /*0004*/ 	.word	index@(build_hashtable)
        /*0008*/ 	.word	0x0000000a


	//----- nvinfo : EIATTR_FRAME_SIZE
	.align		4
.L_1:
        /*000c*/ 	.byte	0x04, 0x11
        /*000e*/ 	.short	(.L_3 - .L_2)
	.align		4
.L_2:
        /*0010*/ 	.word	index@(build_hashtable)
        /*0014*/ 	.word	0x00000000


	//----- nvinfo : EIATTR_MIN_STACK_SIZE
	.align		4
.L_3:
        /*0018*/ 	.byte	0x04, 0x12
        /*001a*/ 	.short	(.L_5 - .L_4)
	.align		4
.L_4:
        /*001c*/ 	.word	index@(build_hashtable)
        /*0020*/ 	.word	0x00000000
.L_5:


//--------------------- .nv.compat                --------------------------
	.section	.nv.compat,"",@"SHT_CUDA_COMPAT_INFO"
	.align	4
        /*0000*/ 	.byte	0x02, 0x09, 0x00, 0x00, 0x02, 0x02, 0x01, 0x00, 0x02, 0x05, 0x05, 0x00, 0x03, 0x07, 0x01, 0x01
        /*0010*/ 	.byte	0x02, 0x03, 0x00, 0x00, 0x02, 0x06, 0x01, 0x00, 0x04, 0x0b, 0x08, 0x00, 0x09, 0x00, 0x00, 0x00
        /*0020*/ 	.byte	0x00, 0x00, 0x00, 0x00


//--------------------- .nv.info.build_hashtable  --------------------------
	.section	.nv.info.build_hashtable,"",@"SHT_CUDA_INFO"
	.sectionflags	@""
	.align	4


	//----- nvinfo : EIATTR_CUDA_API_VERSION
	.align		4
        /*0000*/ 	.byte	0x04, 0x37
        /*0002*/ 	.short	(.L_7 - .L_6)
.L_6:
        /*0004*/ 	.word	0x00000082


	//----- nvinfo : EIATTR_KPARAM_INFO
	.align		4
.L_7:
        /*0008*/ 	.byte	0x04, 0x17
        /*000a*/ 	.short	(.L_9 - .L_8)
.L_8:
        /*000c*/ 	.word	0x00000000
        /*0010*/ 	.short	0x0002
        /*0012*/ 	.short	0x0010
        /*0014*/ 	.byte	0x00, 0xf5, 0x21, 0x00


	//----- nvinfo : EIATTR_KPARAM_INFO
	.align		4
.L_9:
        /*0018*/ 	.byte	0x04, 0x17
        /*001a*/ 	.short	(.L_11 - .L_10)
.L_10:
        /*001c*/ 	.word	0x00000000
        /*0020*/ 	.short	0x0001
        /*0022*/ 	.short	0x0008
        /*0024*/ 	.byte	0x00, 0xf0, 0x11, 0x00


	//----- nvinfo : EIATTR_KPARAM_INFO
	.align		4
.L_11:
        /*0028*/ 	.byte	0x04, 0x17
        /*002a*/ 	.short	(.L_13 - .L_12)
.L_12:
        /*002c*/ 	.word	0x00000000
        /*0030*/ 	.short	0x0000
        /*0032*/ 	.short	0x0000
        /*0034*/ 	.byte	0x00, 0xf5, 0x21, 0x00


	//----- nvinfo : EIATTR_SPARSE_MMA_MASK
	.align		4
.L_13:
        /*0038*/ 	.byte	0x03, 0x50
        /*003a*/ 	.short	0x0000


	//----- nvinfo : EIATTR_MAXREG_COUNT
	.align		4
        /*003c*/ 	.byte	0x03, 0x1b
        /*003e*/ 	.short	0x00ff


	//----- nvinfo : EIATTR_MERCURY_ISA_VERSION
	.align		4
        /*0040*/ 	.byte	0x03, 0x5f
        /*0042*/ 	.short	0x0101


	//----- nvinfo : EIATTR_VRC_CTA_INIT_COUNT
	.align		4
        /*0044*/ 	.byte	0x02, 0x4a
	.zero		1
	.zero		1


	//----- nvinfo : EIATTR_EXIT_INSTR_OFFSETS
	.align		4
        /*0048*/ 	.byte	0x04, 0x1c
        /*004a*/ 	.short	(.L_15 - .L_14)


	//   ....[0]....
.L_14:
        /*004c*/ 	.word	0x00000080


	//   ....[1]....
        /*0050*/ 	.word	0x00000110


	//----- nvinfo : EIATTR_CBANK_PARAM_SIZE
	.align		4
.L_15:
        /*0054*/ 	.byte	0x03, 0x19
        /*0056*/ 	.short	0x0018


	//----- nvinfo : EIATTR_PARAM_CBANK
	.align		4
        /*0058*/ 	.byte	0x04, 0x0a
        /*005a*/ 	.short	(.L_17 - .L_16)
	.align		4
.L_16:
        /*005c*/ 	.word	index@(.nv.constant0.build_hashtable)
        /*0060*/ 	.short	0x0380
        /*0062*/ 	.short	0x0018


	//----- nvinfo : EIATTR_SW_WAR
	.align		4
.L_17:
        /*0064*/ 	.byte	0x04, 0x36
        /*0066*/ 	.short	(.L_19 - .L_18)
.L_18:
        /*0068*/ 	.word	0x00000008
.L_19:


//--------------------- .nv.callgraph             --------------------------
	.section	.nv.callgraph,"",@"SHT_CUDA_CALLGRAPH"
	.align	4
	.sectionentsize	8
	.align		4
        /*0000*/ 	.word	0x00000000
	.align		4
        /*0004*/ 	.word	0xffffffff
	.align		4
        /*0008*/ 	.word	0x00000000
	.align		4
        /*000c*/ 	.word	0xfffffffe
	.align		4
        /*0010*/ 	.word	0x00000000
	.align		4
        /*0014*/ 	.word	0xfffffffd
	.align		4
        /*0018*/ 	.word	0x00000000
	.align		4
        /*001c*/ 	.word	0xfffffffc


//--------------------- .text.build_hashtable     --------------------------
	.section	.text.build_hashtable,"ax",@progbits
	.align	128
        .global         build_hashtable
        .type           build_hashtable,@function
        .size           build_hashtable,(.L_x_1 - build_hashtable)
        .other          build_hashtable,@"STO_CUDA_ENTRY STV_DEFAULT"
build_hashtable:
.text.build_hashtable:
[----:B------:R-:W-:Y:S01]  /*0000*/  LDC R1, c[0x0][0x37c] ;  /* 0x0000df00ff017b82 */ /* 0x000fe20000000800 */
[----:B------:R-:W0:Y:S07]  /*0010*/  S2R R0, SR_TID.X ;  /* 0x0000000000007919 */ /* 0x000e2e0000002100 */
[----:B------:R-:W0:Y:S01]  /*0020*/  S2UR UR4, SR_CTAID.X ;  /* 0x00000000000479c3 */ /* 0x000e220000002500 */
[----:B------:R-:W1:Y:S07]  /*0030*/  LDCU UR5, c[0x0][0x388] ;  /* 0x00007100ff0577ac */ /* 0x000e6e0008000800 */
[----:B------:R-:W0:Y:S08]  /*0040*/  LDC R5, c[0x0][0x360] ;  /* 0x0000d800ff057b82 */ /* 0x000e300000000800 */
[----:B------:R-:W2:Y:S01]  /*0050*/  LDC.64 R2, c[0x0][0x380] ;  /* 0x0000e000ff027b82 */ /* 0x000ea20000000a00 */
[----:B0-----:R-:W-:-:S05]  /*0060*/  IMAD R5, R5, UR4, R0 ;  /* 0x0000000405057c24 */ /* 0x001fca000f8e0200 */
[----:B-1----:R-:W-:-:S13]  /*0070*/  ISETP.GE.AND P0, PT, R5, UR5, PT ;  /* 0x0000000505007c0c */ /* 0x002fda000bf06270 */
[----:B--2---:R-:W-:Y:S05]  /*0080*/  @P0 EXIT ;  /* 0x000000000000094d */ /* 0x004fea0003800000 */
[----:B------:R-:W0:Y:S01]  /*0090*/  LDCU.64 UR6, c[0x0][0x358] ;  /* 0x00006b00ff0677ac */ /* 0x000e220008000a00 */
[----:B------:R-:W-:Y:S02]  /*00a0*/  IMAD.WIDE R2, R5, 0x4, R2 ;  /* 0x0000000405027825 */ /* 0x000fe400078e0202 */
[----:B------:R-:W1:Y:S04]  /*00b0*/  LDC.64 R4, c[0x0][0x390] ;  /* 0x0000e400ff047b82 */ /* 0x000e680000000a00 */
[----:B0-----:R-:W2:Y:S01]  /*00c0*/  LDG.E R3, desc[UR6][R2.64] ;  /* 0x0000000602037981 */ /* 0x001ea2000c1e1900 */
[----:B------:R-:W-:-:S06]  /*00d0*/  UIADD3 UR4, UPT, UPT, UR5, -0x1, URZ ;  /* 0xffffffff05047890 */ /* 0x000fcc000fffe0ff */
[----:B--2---:R-:W-:-:S05]  /*00e0*/  LOP3.LUT R7, R3, UR4, RZ, 0xc0, !PT ;  /* 0x0000000403077c12 */ /* 0x004fca000f8ec0ff */
[----:B-1----:R-:W-:-:S05]  /*00f0*/  IMAD.WIDE R4, R7, 0x4, R4 ;  /* 0x0000000407047825 */ /* 0x002fca00078e0204 */
[----:B------:R-:W-:Y:S01]  /*0100*/  STG.E desc[UR6][R4.64], R3 ;  /* 0x0000000304007986 */ /* 0x000fe2000c101906 */
[----:B------:R-:W-:Y:S05]  /*0110*/  EXIT ;  /* 0x000000000000794d */ /* 0x000fea0003800000 */
.L_x_0:
[----:B------:R-:W-:-:S00]  /*0120*/  BRA `(.L_x_0) ;  /* 0xfffffffc00fc7947 */ /* 0x000fc0000383ffff */
[----:B------:R-:W-:-:S00]  /*0130*/  NOP ;  /* 0x0000000000007918 */ /* 0x000fc00000000000 */
        /* <DEDUP_REMOVED lines=12> */
.L_x_1:


//--------------------- .nv.shared.reserved.0     --------------------------
	.section	.nv.shared.reserved.0,"aw",@nobits
	.weak		__nv_reservedSMEM_offset_0_alias
	.size		__nv_reservedSMEM_offset_0_alias, 0, 64
	.other		__nv_reservedSMEM_offset_0_alias,@"STO_CUDA_RESERVED_SHARED STV_DEFAULT"
__nv_reservedSMEM_offset_0_alias:
	.zero		0
	.zero		64


//--------------------- .nv.constant0.build_hashtable --------------------------
	.section	.nv.constant0.build_hashtable,"a",@progbits
	.sectionflags	@""
	.align	4
.nv.constant0.build_hashtable:
	.zero		920


//--------------------- SYMBOLS --------------------------

	.type		.nv.reservedSmem.offset0,@object
	.size		.nv.reservedSmem.offset0,0x4
